//
// Generated by NVIDIA NVVM Compiler
//
// Compiler Build ID: CL-36424714
// Cuda compilation tools, release 13.0, V13.0.88
// Based on NVVM 20.0.0
//

.version 9.0
.target sm_100
.address_size 64

	// .globl	_Z9transposePKfPf

.visible .entry _Z9transposePKfPf(
	.param .u64 .ptr .align 1 _Z9transposePKfPf_param_0,
	.param .u64 .ptr .align 1 _Z9transposePKfPf_param_1
)
{
	.reg .pred 	%p<2>;
	.reg .b32 	%r<34>;
	.reg .b32 	%f<2>;
	.reg .b64 	%rd<9>;

	ld.param.u64 	%rd1, [_Z9transposePKfPf_param_0];
	ld.param.u64 	%rd2, [_Z9transposePKfPf_param_1];
	mov.u32 	%r2, %ctaid.x;
	mov.u32 	%r3, %ntid.x;
	mov.u32 	%r4, %tid.x;
	mad.lo.s32 	%r1, %r2, %r3, %r4;
	setp.gt.s32 	%p1, %r1, 16383;
	@%p1 bra 	$L__BB0_2;
	cvta.to.global.u64 	%rd3, %rd1;
	cvta.to.global.u64 	%rd4, %rd2;
	shr.s32 	%r5, %r1, 31;
	shr.u32 	%r6, %r5, 19;
	add.s32 	%r7, %r1, %r6;
	and.b32  	%r8, %r7, -8192;
	shr.u32 	%r9, %r5, 26;
	add.s32 	%r10, %r1, %r9;
	shr.s32 	%r11, %r10, 6;
	shr.u32 	%r12, %r11, 30;
	add.s32 	%r13, %r11, %r12;
	and.b32  	%r14, %r13, -4;
	sub.s32 	%r15, %r11, %r14;
	shl.b32 	%r16, %r15, 11;
	shr.u32 	%r17, %r5, 24;
	add.s32 	%r18, %r1, %r17;
	shr.s32 	%r19, %r18, 8;
	shr.u32 	%r20, %r19, 27;
	add.s32 	%r21, %r19, %r20;
	and.b32  	%r22, %r21, -32;
	sub.s32 	%r23, %r19, %r22;
	shl.b32 	%r24, %r23, 6;
	and.b32  	%r25, %r10, -64;
	sub.s32 	%r26, %r1, %r25;
	add.s32 	%r27, %r8, %r26;
	add.s32 	%r28, %r27, %r16;
	add.s32 	%r29, %r28, %r24;
	shl.b32 	%r30, %r23, 8;
	shl.b32 	%r31, %r15, 6;
	add.s32 	%r32, %r27, %r30;
	add.s32 	%r33, %r32, %r31;
	mul.wide.s32 	%rd5, %r33, 4;
	add.s64 	%rd6, %rd3, %rd5;
	ld.global.nc.f32 	%f1, [%rd6];
	mul.wide.s32 	%rd7, %r29, 4;
	add.s64 	%rd8, %rd4, %rd7;
	st.global.f32 	[%rd8], %f1;
$L__BB0_2:
	ret;

}


// ===== COMPILED SASS (sm_100) =====

	.target	sm_100

	.elftype	@"ET_EXEC"


//--------------------- .note.nv.tkinfo           --------------------------
	.section	.note.nv.tkinfo,"",@"SHT_NOTE"
	.sectionflags	@"SHF_NOTE_NV_TKINFO"
	.tkinfo
        /*0018*/ 	.word	0x00000002
        /*0030*/ 	.string	""
        /*0030*/ 	.string	"ptxas"
        /*0030*/ 	.string	"Cuda compilation tools, release 13.0, V13.0.88"
        /*0030*/ 	.string	"Build cuda_13.0.r13.0/compiler.36424714_0"
        /*0030*/ 	.string	"-arch sm_100 -m 64 "



//--------------------- .note.nv.cuinfo           --------------------------
	.section	.note.nv.cuinfo,"",@"SHT_NOTE"
	.sectionflags	@"SHF_NOTE_NV_CUINFO"
        /*0018*/ 	.short	0x0002
        /*001a*/ 	.short	0x0064
        /*001c*/ 	.short	0x0082
	.zero		2


//--------------------- .nv.info                  --------------------------
	.section	.nv.info,"",@"SHT_CUDA_INFO"
	.align	4


	//----- nvinfo : EIATTR_REGCOUNT
	.align		4
        /*0000*/ 	.byte	0x04, 0x2f
        /*0002*/ 	.short	(.L_1 - .L_0)
	.align		4
.L_0:
        /*0004*/ 	.word	index@(_Z9transposePKfPf)
        /*0008*/ 	.word	0x0000000c


	//----- nvinfo : EIATTR_FRAME_SIZE
	.align		4
.L_1:
        /*000c*/ 	.byte	0x04, 0x11
        /*000e*/ 	.short	(.L_3 - .L_2)
	.align		4
.L_2:
        /*0010*/ 	.word	index@(_Z9transposePKfPf)
        /*0014*/ 	.word	0x00000000


	//----- nvinfo : EIATTR_MIN_STACK_SIZE
	.align		4
.L_3:
        /*0018*/ 	.byte	0x04, 0x12
        /*001a*/ 	.short	(.L_5 - .L_4)
	.align		4
.L_4:
        /*001c*/ 	.word	index@(_Z9transposePKfPf)
        /*0020*/ 	.word	0x00000000
.L_5:


//--------------------- .nv.compat                --------------------------
	.section	.nv.compat,"",@"SHT_CUDA_COMPAT_INFO"
	.align	4
        /*0000*/ 	.byte	0x02, 0x09, 0x00, 0x00, 0x02, 0x02, 0x01, 0x00, 0x02, 0x05, 0x05, 0x00, 0x03, 0x07, 0x01, 0x01
        /*0010*/ 	.byte	0x02, 0x03, 0x00, 0x00, 0x02, 0x06, 0x01, 0x00, 0x04, 0x0b, 0x08, 0x00, 0x09, 0x00, 0x00, 0x00
        /*0020*/ 	.byte	0x00, 0x00, 0x00, 0x00


//--------------------- .nv.info._Z9transposePKfPf --------------------------
	.section	.nv.info._Z9transposePKfPf,"",@"SHT_CUDA_INFO"
	.sectionflags	@""
	.align	4


	//----- nvinfo : EIATTR_CUDA_API_VERSION
	.align		4
        /*0000*/ 	.byte	0x04, 0x37
        /*0002*/ 	.short	(.L_7 - .L_6)
.L_6:
        /*0004*/ 	.word	0x00000082


	//----- nvinfo : EIATTR_KPARAM_INFO
	.align		4
.L_7:
        /*0008*/ 	.byte	0x04, 0x17
        /*000a*/ 	.short	(.L_9 - .L_8)
.L_8:
        /*000c*/ 	.word	0x00000000
        /*0010*/ 	.short	0x0001
        /*0012*/ 	.short	0x0008
        /*0014*/ 	.byte	0x00, 0xf5, 0x21, 0x00


	//----- nvinfo : EIATTR_KPARAM_INFO
	.align		4
.L_9:
        /*0018*/ 	.byte	0x04, 0x17
        /*001a*/ 	.short	(.L_11 - .L_10)
.L_10:
        /*001c*/ 	.word	0x00000000
        /*0020*/ 	.short	0x0000
        /*0022*/ 	.short	0x0000
        /*0024*/ 	.byte	0x00, 0xf5, 0x21, 0x00


	//----- nvinfo : EIATTR_SPARSE_MMA_MASK
	.align		4
.L_11:
        /*0028*/ 	.byte	0x03, 0x50
        /*002a*/ 	.short	0x0000


	//----- nvinfo : EIATTR_MAXREG_COUNT
	.align		4
        /*002c*/ 	.byte	0x03, 0x1b
        /*002e*/ 	.short	0x00ff


	//----- nvinfo : EIATTR_MERCURY_ISA_VERSION
	.align		4
        /*0030*/ 	.byte	0x03, 0x5f
        /*0032*/ 	.short	0x0101


	//----- nvinfo : EIATTR_VRC_CTA_INIT_COUNT
	.align		4
        /*0034*/ 	.byte	0x02, 0x4a
	.zero		1
	.zero		1


	//----- nvinfo : EIATTR_EXIT_INSTR_OFFSETS
	.align		4
        /*0038*/ 	.byte	0x04, 0x1c
        /*003a*/ 	.short	(.L_13 - .L_12)


	//   ....[0]....
.L_12:
        /*003c*/ 	.word	0x00000060


	//   ....[1]....
        /*0040*/ 	.word	0x00000210


	//----- nvinfo : EIATTR_CBANK_PARAM_SIZE
	.align		4
.L_13:
        /*0044*/ 	.byte	0x03, 0x19
        /*0046*/ 	.short	0x0010


	//----- nvinfo : EIATTR_PARAM_CBANK
	.align		4
        /*0048*/ 	.byte	0x04, 0x0a
        /*004a*/ 	.short	(.L_15 - .L_14)
	.align		4
.L_14:
        /*004c*/ 	.word	index@(.nv.constant0._Z9transposePKfPf)
        /*0050*/ 	.short	0x0380
        /*0052*/ 	.short	0x0010


	//----- nvinfo : EIATTR_SW_WAR
	.align		4
.L_15:
        /*0054*/ 	.byte	0x04, 0x36
        /*0056*/ 	.short	(.L_17 - .L_16)
.L_16:
        /*0058*/ 	.word	0x00000008
.L_17:


//--------------------- .nv.callgraph             --------------------------
	.section	.nv.callgraph,"",@"SHT_CUDA_CALLGRAPH"
	.align	4
	.sectionentsize	8
	.align		4
        /*0000*/ 	.word	0x00000000
	.align		4
        /*0004*/ 	.word	0xffffffff
	.align		4
        /*0008*/ 	.word	0x00000000
	.align		4
        /*000c*/ 	.word	0xfffffffe
	.align		4
        /*0010*/ 	.word	0x00000000
	.align		4
        /*0014*/ 	.word	0xfffffffd
	.align		4
        /*0018*/ 	.word	0x00000000
	.align		4
        /*001c*/ 	.word	0xfffffffc


//--------------------- .text._Z9transposePKfPf   --------------------------
	.section	.text._Z9transposePKfPf,"ax",@progbits
	.align	128
        .global         _Z9transposePKfPf
        .type           _Z9transposePKfPf,@function
        .size           _Z9transposePKfPf,(.L_x_1 - _Z9transposePKfPf)
        .other          _Z9transposePKfPf,@"STO_CUDA_ENTRY STV_DEFAULT"
_Z9transposePKfPf:
.text._Z9transposePKfPf:
[----:B------:R-:W-:Y:S01]  /*0000*/  LDC R1, c[0x0][0x37c] ;  /* 0x0000df00ff017b82 */ /* 0x000fe20000000800 */
[----:B------:R-:W0:Y:S07]  /*0010*/  S2R R3, SR_TID.X ;  /* 0x0000000000037919 */ /* 0x000e2e0000002100 */
[----:B------:R-:W0:Y:S08]  /*0020*/  S2UR UR4, SR_CTAID.X ;  /* 0x00000000000479c3 */ /* 0x000e300000002500 */
[----:B------:R-:W0:Y:S02]  /*0030*/  LDC R0, c[0x0][0x360] ;  /* 0x0000d800ff007b82 */ /* 0x000e240000000800 */
[----:B0-----:R-:W-:-:S05]  /*0040*/  IMAD R0, R0, UR4, R3 ;  /* 0x0000000400007c24 */ /* 0x001fca000f8e0203 */
[----:B------:R-:W-:-:S13]  /*0050*/  ISETP.GT.AND P0, PT, R0, 0x3fff, PT ;  /* 0x00003fff0000780c */ /* 0x000fda0003f04270 */
[----:B------:R-:W-:Y:S05]  /*0060*/  @P0 EXIT ;  /* 0x000000000000094d */ /* 0x000fea0003800000 */
[----:B------:R-:W-:Y:S01]  /*0070*/  SHF.R.S32.HI R3, RZ, 0x1f, R0 ;  /* 0x0000001fff037819 */ /* 0x000fe20000011400 */
[----:B------:R-:W0:Y:S03]  /*0080*/  LDCU.64 UR4, c[0x0][0x358] ;  /* 0x00006b00ff0477ac */ /* 0x000e260008000a00 */
[CC--:B------:R-:W-:Y:S02]  /*0090*/  LEA.HI R2, R3.reuse, R0.reuse, RZ, 0x8 ;  /* 0x0000000003027211 */ /* 0x0c0fe400078f40ff */
[CC--:B------:R-:W-:Y:S02]  /*00a0*/  LEA.HI R6, R3.reuse, R0.reuse, RZ, 0x6 ;  /* 0x0000000003067211 */ /* 0x0c0fe400078f30ff */
[----:B------:R-:W-:Y:S02]  /*00b0*/  SHF.R.S32.HI R8, RZ, 0x8, R2 ;  /* 0x00000008ff087819 */ /* 0x000fe40000011402 */
[----:B------:R-:W-:-:S02]  /*00c0*/  LEA.HI R4, R3, R0, RZ, 0xd ;  /* 0x0000000003047211 */ /* 0x000fc400078f68ff */
[----:B------:R-:W1:Y:S01]  /*00d0*/  LDC.64 R2, c[0x0][0x380] ;  /* 0x0000e000ff027b82 */ /* 0x000e620000000a00 */
[----:B------:R-:W-:Y:S02]  /*00e0*/  LEA.HI R9, R8, R8, RZ, 0x5 ;  /* 0x0000000808097211 */ /* 0x000fe400078f28ff */
[----:B------:R-:W-:Y:S02]  /*00f0*/  SHF.R.S32.HI R7, RZ, 0x6, R6 ;  /* 0x00000006ff077819 */ /* 0x000fe40000011406 */
[----:B------:R-:W-:Y:S02]  /*0100*/  LOP3.LUT R5, R4, 0xffffe000, RZ, 0xc0, !PT ;  /* 0xffffe00004057812 */ /* 0x000fe400078ec0ff */
[----:B------:R-:W-:Y:S02]  /*0110*/  LOP3.LUT R6, R6, 0xffffffc0, RZ, 0xc0, !PT ;  /* 0xffffffc006067812 */ /* 0x000fe400078ec0ff */
[----:B------:R-:W-:Y:S02]  /*0120*/  LOP3.LUT R9, R9, 0xffffffe0, RZ, 0xc0, !PT ;  /* 0xffffffe009097812 */ /* 0x000fe400078ec0ff */
[----:B------:R-:W-:-:S02]  /*0130*/  LEA.HI R4, R7, R7, RZ, 0x2 ;  /* 0x0000000707047211 */ /* 0x000fc400078f10ff */
[----:B------:R-:W-:Y:S01]  /*0140*/  IADD3 R6, PT, PT, R5, R0, -R6 ;  /* 0x0000000005067210 */ /* 0x000fe20007ffe806 */
[----:B------:R-:W-:Y:S01]  /*0150*/  IMAD.IADD R9, R8, 0x1, -R9 ;  /* 0x0000000108097824 */ /* 0x000fe200078e0a09 */
[----:B------:R-:W-:-:S03]  /*0160*/  LOP3.LUT R4, R4, 0xfffffffc, RZ, 0xc0, !PT ;  /* 0xfffffffc04047812 */ /* 0x000fc600078ec0ff */
[----:B------:R-:W-:Y:S02]  /*0170*/  IMAD R0, R9, 0x100, R6 ;  /* 0x0000010009007824 */ /* 0x000fe400078e0206 */
[----:B------:R-:W-:-:S04]  /*0180*/  IMAD.IADD R7, R7, 0x1, -R4 ;  /* 0x0000000107077824 */ /* 0x000fc800078e0a04 */
[----:B------:R-:W-:-:S04]  /*0190*/  IMAD R5, R7, 0x40, R0 ;  /* 0x0000004007057824 */ /* 0x000fc800078e0200 */
[----:B-1----:R-:W-:Y:S02]  /*01a0*/  IMAD.WIDE R2, R5, 0x4, R2 ;  /* 0x0000000405027825 */ /* 0x002fe400078e0202 */
[----:B------:R-:W1:Y:S04]  /*01b0*/  LDC.64 R4, c[0x0][0x388] ;  /* 0x0000e200ff047b82 */ /* 0x000e680000000a00 */
[----:B0-----:R-:W2:Y:S01]  /*01c0*/  LDG.E.CONSTANT R3, desc[UR4][R2.64] ;  /* 0x0000000402037981 */ /* 0x001ea2000c1e9900 */
[----:B------:R-:W-:-:S04]  /*01d0*/  IMAD R6, R7, 0x800, R6 ;  /* 0x0000080007067824 */ /* 0x000fc800078e0206 */
[----:B------:R-:W-:-:S04]  /*01e0*/  IMAD R9, R9, 0x40, R6 ;  /* 0x0000004009097824 */ /* 0x000fc800078e0206 */
[----:B-1----:R-:W-:-:S05]  /*01f0*/  IMAD.WIDE R4, R9, 0x4, R4 ;  /* 0x0000000409047825 */ /* 0x002fca00078e0204 */
[----:B--2---:R-:W-:Y:S01]  /*0200*/  STG.E desc[UR4][R4.64], R3 ;  /* 0x0000000304007986 */ /* 0x004fe2000c101904 */
[----:B------:R-:W-:Y:S05]  /*0210*/  EXIT ;  /* 0x000000000000794d */ /* 0x000fea0003800000 */
.L_x_0:
[----:B------:R-:W-:-:S00]  /*0220*/  BRA `(.L_x_0) ;  /* 0xfffffffc00fc7947 */ /* 0x000fc0000383ffff */
[----:B------:R-:W-:-:S00]  /*0230*/  NOP ;  /* 0x0000000000007918 */ /* 0x000fc00000000000 */
        /* <DEDUP_REMOVED lines=12> */
.L_x_1:


//--------------------- .nv.shared.reserved.0     --------------------------
	.section	.nv.shared.reserved.0,"aw",@nobits
	.weak		__nv_reservedSMEM_offset_0_alias
	.size		__nv_reservedSMEM_offset_0_alias, 0, 64
	.other		__nv_reservedSMEM_offset_0_alias,@"STO_CUDA_RESERVED_SHARED STV_DEFAULT"
__nv_reservedSMEM_offset_0_alias:
	.zero		0
	.zero		64


//--------------------- .nv.constant0._Z9transposePKfPf --------------------------
	.section	.nv.constant0._Z9transposePKfPf,"a",@progbits
	.sectionflags	@""
	.align	4
.nv.constant0._Z9transposePKfPf:
	.zero		912


//--------------------- SYMBOLS --------------------------

	.type		.nv.reservedSmem.offset0,@object
	.size		.nv.reservedSmem.offset0,0x4
